//
// Generated by NVIDIA NVVM Compiler
//
// Compiler Build ID: CL-36424714
// Cuda compilation tools, release 13.0, V13.0.88
// Based on NVVM 20.0.0
//

.version 9.0
.target sm_100
.address_size 64

	// .globl	_Z14matrixMultiplyPdS_S_iii

.visible .entry _Z14matrixMultiplyPdS_S_iii(
	.param .u64 .ptr .align 1 _Z14matrixMultiplyPdS_S_iii_param_0,
	.param .u64 .ptr .align 1 _Z14matrixMultiplyPdS_S_iii_param_1,
	.param .u64 .ptr .align 1 _Z14matrixMultiplyPdS_S_iii_param_2,
	.param .u32 _Z14matrixMultiplyPdS_S_iii_param_3,
	.param .u32 _Z14matrixMultiplyPdS_S_iii_param_4,
	.param .u32 _Z14matrixMultiplyPdS_S_iii_param_5
)
{
	.reg .pred 	%p<13>;
	.reg .b32 	%r<41>;
	.reg .b64 	%rd<53>;
	.reg .b64 	%fd<68>;

	ld.param.u64 	%rd7, [_Z14matrixMultiplyPdS_S_iii_param_0];
	ld.param.u64 	%rd8, [_Z14matrixMultiplyPdS_S_iii_param_1];
	ld.param.u64 	%rd6, [_Z14matrixMultiplyPdS_S_iii_param_2];
	ld.param.u32 	%r20, [_Z14matrixMultiplyPdS_S_iii_param_3];
	ld.param.u32 	%r18, [_Z14matrixMultiplyPdS_S_iii_param_4];
	ld.param.u32 	%r19, [_Z14matrixMultiplyPdS_S_iii_param_5];
	cvta.to.global.u64 	%rd1, %rd8;
	cvta.to.global.u64 	%rd2, %rd7;
	mov.u32 	%r21, %ctaid.y;
	mov.u32 	%r22, %ntid.y;
	mov.u32 	%r23, %tid.y;
	mad.lo.s32 	%r1, %r21, %r22, %r23;
	mov.u32 	%r24, %ctaid.x;
	mov.u32 	%r25, %ntid.x;
	mov.u32 	%r26, %tid.x;
	mad.lo.s32 	%r2, %r24, %r25, %r26;
	setp.ge.s32 	%p1, %r1, %r20;
	setp.ge.s32 	%p2, %r2, %r19;
	or.pred  	%p3, %p1, %p2;
	@%p3 bra 	$L__BB0_14;
	setp.lt.s32 	%p4, %r18, 1;
	mov.f64 	%fd67, 0d0000000000000000;
	@%p4 bra 	$L__BB0_13;
	mul.lo.s32 	%r3, %r18, %r1;
	and.b32  	%r4, %r18, 7;
	setp.lt.u32 	%p5, %r18, 8;
	mov.f64 	%fd67, 0d0000000000000000;
	mov.b32 	%r39, 0;
	@%p5 bra 	$L__BB0_5;
	and.b32  	%r39, %r18, 2147483640;
	neg.s32 	%r37, %r39;
	shl.b32 	%r7, %r19, 3;
	mul.wide.u32 	%rd9, %r3, 8;
	add.s64 	%rd10, %rd9, %rd2;
	add.s64 	%rd52, %rd10, 32;
	mov.f64 	%fd67, 0d0000000000000000;
	mul.wide.s32 	%rd13, %r19, 8;
	mov.u32 	%r36, %r2;
$L__BB0_4:
	.pragma "nounroll";
	ld.global.f64 	%fd17, [%rd52+-32];
	mul.wide.s32 	%rd11, %r36, 8;
	add.s64 	%rd12, %rd1, %rd11;
	ld.global.f64 	%fd18, [%rd12];
	fma.rn.f64 	%fd19, %fd17, %fd18, %fd67;
	ld.global.f64 	%fd20, [%rd52+-24];
	add.s64 	%rd14, %rd12, %rd13;
	ld.global.f64 	%fd21, [%rd14];
	fma.rn.f64 	%fd22, %fd20, %fd21, %fd19;
	ld.global.f64 	%fd23, [%rd52+-16];
	add.s64 	%rd15, %rd14, %rd13;
	ld.global.f64 	%fd24, [%rd15];
	fma.rn.f64 	%fd25, %fd23, %fd24, %fd22;
	ld.global.f64 	%fd26, [%rd52+-8];
	add.s64 	%rd16, %rd15, %rd13;
	ld.global.f64 	%fd27, [%rd16];
	fma.rn.f64 	%fd28, %fd26, %fd27, %fd25;
	ld.global.f64 	%fd29, [%rd52];
	add.s64 	%rd17, %rd16, %rd13;
	ld.global.f64 	%fd30, [%rd17];
	fma.rn.f64 	%fd31, %fd29, %fd30, %fd28;
	ld.global.f64 	%fd32, [%rd52+8];
	add.s64 	%rd18, %rd17, %rd13;
	ld.global.f64 	%fd33, [%rd18];
	fma.rn.f64 	%fd34, %fd32, %fd33, %fd31;
	ld.global.f64 	%fd35, [%rd52+16];
	add.s64 	%rd19, %rd18, %rd13;
	ld.global.f64 	%fd36, [%rd19];
	fma.rn.f64 	%fd37, %fd35, %fd36, %fd34;
	ld.global.f64 	%fd38, [%rd52+24];
	add.s64 	%rd20, %rd19, %rd13;
	ld.global.f64 	%fd39, [%rd20];
	fma.rn.f64 	%fd67, %fd38, %fd39, %fd37;
	add.s32 	%r37, %r37, 8;
	add.s32 	%r36, %r36, %r7;
	add.s64 	%rd52, %rd52, 64;
	setp.ne.s32 	%p6, %r37, 0;
	@%p6 bra 	$L__BB0_4;
$L__BB0_5:
	setp.eq.s32 	%p7, %r4, 0;
	@%p7 bra 	$L__BB0_13;
	and.b32  	%r13, %r18, 3;
	setp.lt.u32 	%p8, %r4, 4;
	@%p8 bra 	$L__BB0_8;
	add.s32 	%r28, %r39, %r3;
	mul.wide.u32 	%rd21, %r28, 8;
	add.s64 	%rd22, %rd2, %rd21;
	ld.global.f64 	%fd41, [%rd22];
	mad.lo.s32 	%r29, %r39, %r19, %r2;
	mul.wide.s32 	%rd23, %r29, 8;
	add.s64 	%rd24, %rd1, %rd23;
	ld.global.f64 	%fd42, [%rd24];
	fma.rn.f64 	%fd43, %fd41, %fd42, %fd67;
	cvt.u64.u32 	%rd25, %r3;
	cvt.u64.u32 	%rd26, %r39;
	add.s64 	%rd27, %rd26, %rd25;
	shl.b64 	%rd28, %rd27, 3;
	add.s64 	%rd29, %rd2, %rd28;
	ld.global.f64 	%fd44, [%rd29+8];
	mul.wide.s32 	%rd30, %r19, 8;
	add.s64 	%rd31, %rd24, %rd30;
	ld.global.f64 	%fd45, [%rd31];
	fma.rn.f64 	%fd46, %fd44, %fd45, %fd43;
	ld.global.f64 	%fd47, [%rd29+16];
	add.s64 	%rd32, %rd31, %rd30;
	ld.global.f64 	%fd48, [%rd32];
	fma.rn.f64 	%fd49, %fd47, %fd48, %fd46;
	ld.global.f64 	%fd50, [%rd29+24];
	add.s64 	%rd33, %rd32, %rd30;
	ld.global.f64 	%fd51, [%rd33];
	fma.rn.f64 	%fd67, %fd50, %fd51, %fd49;
	add.s32 	%r39, %r39, 4;
$L__BB0_8:
	setp.eq.s32 	%p9, %r13, 0;
	@%p9 bra 	$L__BB0_13;
	setp.eq.s32 	%p10, %r13, 1;
	@%p10 bra 	$L__BB0_11;
	add.s32 	%r30, %r39, %r3;
	mul.wide.u32 	%rd34, %r30, 8;
	add.s64 	%rd35, %rd2, %rd34;
	ld.global.f64 	%fd53, [%rd35];
	mad.lo.s32 	%r31, %r39, %r19, %r2;
	mul.wide.s32 	%rd36, %r31, 8;
	add.s64 	%rd37, %rd1, %rd36;
	ld.global.f64 	%fd54, [%rd37];
	fma.rn.f64 	%fd55, %fd53, %fd54, %fd67;
	cvt.u64.u32 	%rd38, %r3;
	cvt.u64.u32 	%rd39, %r39;
	add.s64 	%rd40, %rd39, %rd38;
	shl.b64 	%rd41, %rd40, 3;
	add.s64 	%rd42, %rd2, %rd41;
	ld.global.f64 	%fd56, [%rd42+8];
	mul.wide.s32 	%rd43, %r19, 8;
	add.s64 	%rd44, %rd37, %rd43;
	ld.global.f64 	%fd57, [%rd44];
	fma.rn.f64 	%fd67, %fd56, %fd57, %fd55;
	add.s32 	%r39, %r39, 2;
$L__BB0_11:
	and.b32  	%r32, %r18, 1;
	setp.eq.b32 	%p11, %r32, 1;
	not.pred 	%p12, %p11;
	@%p12 bra 	$L__BB0_13;
	add.s32 	%r33, %r39, %r3;
	mul.wide.u32 	%rd45, %r33, 8;
	add.s64 	%rd46, %rd2, %rd45;
	ld.global.f64 	%fd58, [%rd46];
	mad.lo.s32 	%r34, %r39, %r19, %r2;
	mul.wide.s32 	%rd47, %r34, 8;
	add.s64 	%rd48, %rd1, %rd47;
	ld.global.f64 	%fd59, [%rd48];
	fma.rn.f64 	%fd67, %fd58, %fd59, %fd67;
$L__BB0_13:
	mad.lo.s32 	%r35, %r19, %r1, %r2;
	cvta.to.global.u64 	%rd49, %rd6;
	mul.wide.s32 	%rd50, %r35, 8;
	add.s64 	%rd51, %rd49, %rd50;
	st.global.f64 	[%rd51], %fd67;
$L__BB0_14:
	ret;

}


// ===== COMPILED SASS (sm_100) =====

	.target	sm_100

	.elftype	@"ET_EXEC"


//--------------------- .note.nv.tkinfo           --------------------------
	.section	.note.nv.tkinfo,"",@"SHT_NOTE"
	.sectionflags	@"SHF_NOTE_NV_TKINFO"
	.tkinfo
        /*0018*/ 	.word	0x00000002
        /*0030*/ 	.string	""
        /*0030*/ 	.string	"ptxas"
        /*0030*/ 	.string	"Cuda compilation tools, release 13.0, V13.0.88"
        /*0030*/ 	.string	"Build cuda_13.0.r13.0/compiler.36424714_0"
        /*0030*/ 	.string	"-arch sm_100 -m 64 "



//--------------------- .note.nv.cuinfo           --------------------------
	.section	.note.nv.cuinfo,"",@"SHT_NOTE"
	.sectionflags	@"SHF_NOTE_NV_CUINFO"
        /*0018*/ 	.short	0x0002
        /*001a*/ 	.short	0x0064
        /*001c*/ 	.short	0x0082
	.zero		2


//--------------------- .nv.info                  --------------------------
	.section	.nv.info,"",@"SHT_CUDA_INFO"
	.align	4


	//----- nvinfo : EIATTR_REGCOUNT
	.align		4
        /*0000*/ 	.byte	0x04, 0x2f
        /*0002*/ 	.short	(.L_1 - .L_0)
	.align		4
.L_0:
        /*0004*/ 	.word	index@(_Z14matrixMultiplyPdS_S_iii)
        /*0008*/ 	.word	0x00000020


	//----- nvinfo : EIATTR_FRAME_SIZE
	.align		4
.L_1:
        /*000c*/ 	.byte	0x04, 0x11
        /*000e*/ 	.short	(.L_3 - .L_2)
	.align		4
.L_2:
        /*0010*/ 	.word	index@(_Z14matrixMultiplyPdS_S_iii)
        /*0014*/ 	.word	0x00000000


	//----- nvinfo : EIATTR_MIN_STACK_SIZE
	.align		4
.L_3:
        /*0018*/ 	.byte	0x04, 0x12
        /*001a*/ 	.short	(.L_5 - .L_4)
	.align		4
.L_4:
        /*001c*/ 	.word	index@(_Z14matrixMultiplyPdS_S_iii)
        /*0020*/ 	.word	0x00000000
.L_5:


//--------------------- .nv.compat                --------------------------
	.section	.nv.compat,"",@"SHT_CUDA_COMPAT_INFO"
	.align	4
        /*0000*/ 	.byte	0x02, 0x09, 0x00, 0x00, 0x02, 0x02, 0x01, 0x00, 0x02, 0x05, 0x05, 0x00, 0x03, 0x07, 0x01, 0x01
        /*0010*/ 	.byte	0x02, 0x03, 0x00, 0x00, 0x02, 0x06, 0x01, 0x00, 0x04, 0x0b, 0x08, 0x00, 0x01, 0x00, 0x00, 0x00
        /*0020*/ 	.byte	0x00, 0x00, 0x00, 0x00


//--------------------- .nv.info._Z14matrixMultiplyPdS_S_iii --------------------------
	.section	.nv.info._Z14matrixMultiplyPdS_S_iii,"",@"SHT_CUDA_INFO"
	.sectionflags	@""
	.align	4


	//----- nvinfo : EIATTR_CUDA_API_VERSION
	.align		4
        /*0000*/ 	.byte	0x04, 0x37
        /*0002*/ 	.short	(.L_7 - .L_6)
.L_6:
        /*0004*/ 	.word	0x00000082


	//----- nvinfo : EIATTR_KPARAM_INFO
	.align		4
.L_7:
        /*0008*/ 	.byte	0x04, 0x17
        /*000a*/ 	.short	(.L_9 - .L_8)
.L_8:
        /*000c*/ 	.word	0x00000000
        /*0010*/ 	.short	0x0005
        /*0012*/ 	.short	0x0020
        /*0014*/ 	.byte	0x00, 0xf0, 0x11, 0x00


	//----- nvinfo : EIATTR_KPARAM_INFO
	.align		4
.L_9:
        /*0018*/ 	.byte	0x04, 0x17
        /*001a*/ 	.short	(.L_11 - .L_10)
.L_10:
        /*001c*/ 	.word	0x00000000
        /*0020*/ 	.short	0x0004
        /*0022*/ 	.short	0x001c
        /*0024*/ 	.byte	0x00, 0xf0, 0x11, 0x00


	//----- nvinfo : EIATTR_KPARAM_INFO
	.align		4
.L_11:
        /*0028*/ 	.byte	0x04, 0x17
        /*002a*/ 	.short	(.L_13 - .L_12)
.L_12:
        /*002c*/ 	.word	0x00000000
        /*0030*/ 	.short	0x0003
        /*0032*/ 	.short	0x0018
        /*0034*/ 	.byte	0x00, 0xf0, 0x11, 0x00


	//----- nvinfo : EIATTR_KPARAM_INFO
	.align		4
.L_13:
        /*0038*/ 	.byte	0x04, 0x17
        /*003a*/ 	.short	(.L_15 - .L_14)
.L_14:
        /*003c*/ 	.word	0x00000000
        /*0040*/ 	.short	0x0002
        /*0042*/ 	.short	0x0010
        /*0044*/ 	.byte	0x00, 0xf5, 0x21, 0x00


	//----- nvinfo : EIATTR_KPARAM_INFO
	.align		4
.L_15:
        /*0048*/ 	.byte	0x04, 0x17
        /*004a*/ 	.short	(.L_17 - .L_16)
.L_16:
        /*004c*/ 	.word	0x00000000
        /*0050*/ 	.short	0x0001
        /*0052*/ 	.short	0x0008
        /*0054*/ 	.byte	0x00, 0xf5, 0x21, 0x00


	//----- nvinfo : EIATTR_KPARAM_INFO
	.align		4
.L_17:
        /*0058*/ 	.byte	0x04, 0x17
        /*005a*/ 	.short	(.L_19 - .L_18)
.L_18:
        /*005c*/ 	.word	0x00000000
        /*0060*/ 	.short	0x0000
        /*0062*/ 	.short	0x0000
        /*0064*/ 	.byte	0x00, 0xf5, 0x21, 0x00


	//----- nvinfo : EIATTR_SPARSE_MMA_MASK
	.align		4
.L_19:
        /*0068*/ 	.byte	0x03, 0x50
        /*006a*/ 	.short	0x0000


	//----- nvinfo : EIATTR_MAXREG_COUNT
	.align		4
        /*006c*/ 	.byte	0x03, 0x1b
        /*006e*/ 	.short	0x00ff


	//----- nvinfo : EIATTR_MERCURY_ISA_VERSION
	.align		4
        /*0070*/ 	.byte	0x03, 0x5f
        /*0072*/ 	.short	0x0101


	//----- nvinfo : EIATTR_VRC_CTA_INIT_COUNT
	.align		4
        /*0074*/ 	.byte	0x02, 0x4a
	.zero		1
	.zero		1


	//----- nvinfo : EIATTR_EXIT_INSTR_OFFSETS
	.align		4
        /*0078*/ 	.byte	0x04, 0x1c
        /*007a*/ 	.short	(.L_21 - .L_20)


	//   ....[0]....
.L_20:
        /*007c*/ 	.word	0x000000d0


	//   ....[1]....
        /*0080*/ 	.word	0x000008f0


	//----- nvinfo : EIATTR_CBANK_PARAM_SIZE
	.align		4
.L_21:
        /*0084*/ 	.byte	0x03, 0x19
        /*0086*/ 	.short	0x0024


	//----- nvinfo : EIATTR_PARAM_CBANK
	.align		4
        /*0088*/ 	.byte	0x04, 0x0a
        /*008a*/ 	.short	(.L_23 - .L_22)
	.align		4
.L_22:
        /*008c*/ 	.word	index@(.nv.constant0._Z14matrixMultiplyPdS_S_iii)
        /*0090*/ 	.short	0x0380
        /*0092*/ 	.short	0x0024


	//----- nvinfo : EIATTR_SW_WAR
	.align		4
.L_23:
        /*0094*/ 	.byte	0x04, 0x36
        /*0096*/ 	.short	(.L_25 - .L_24)
.L_24:
        /*0098*/ 	.word	0x00000008
.L_25:


//--------------------- .nv.callgraph             --------------------------
	.section	.nv.callgraph,"",@"SHT_CUDA_CALLGRAPH"
	.align	4
	.sectionentsize	8
	.align		4
        /*0000*/ 	.word	0x00000000
	.align		4
        /*0004*/ 	.word	0xffffffff
	.align		4
        /*0008*/ 	.word	0x00000000
	.align		4
        /*000c*/ 	.word	0xfffffffe
	.align		4
        /*0010*/ 	.word	0x00000000
	.align		4
        /*0014*/ 	.word	0xfffffffd
	.align		4
        /*0018*/ 	.word	0x00000000
	.align		4
        /*001c*/ 	.word	0xfffffffc


//--------------------- .text._Z14matrixMultiplyPdS_S_iii --------------------------
	.section	.text._Z14matrixMultiplyPdS_S_iii,"ax",@progbits
	.align	128
        .global         _Z14matrixMultiplyPdS_S_iii
        .type           _Z14matrixMultiplyPdS_S_iii,@function
        .size           _Z14matrixMultiplyPdS_S_iii,(.L_x_5 - _Z14matrixMultiplyPdS_S_iii)
        .other          _Z14matrixMultiplyPdS_S_iii,@"STO_CUDA_ENTRY STV_DEFAULT"
_Z14matrixMultiplyPdS_S_iii:
.text._Z14matrixMultiplyPdS_S_iii:
[----:B------:R-:W-:Y:S01]  /*0000*/  LDC R1, c[0x0][0x37c] ;  /* 0x0000df00ff017b82 */ /* 0x000fe20000000800 */
[----:B------:R-:W0:Y:S07]  /*0010*/  S2R R4, SR_TID.X ;  /* 0x0000000000047919 */ /* 0x000e2e0000002100 */
[----:B------:R-:W1:Y:S01]  /*0020*/  LDC R2, c[0x0][0x364] ;  /* 0x0000d900ff027b82 */ /* 0x000e620000000800 */
[----:B------:R-:W2:Y:S01]  /*0030*/  LDCU UR6, c[0x0][0x398] ;  /* 0x00007300ff0677ac */ /* 0x000ea20008000800 */
[----:B------:R-:W1:Y:S06]  /*0040*/  S2R R5, SR_TID.Y ;  /* 0x0000000000057919 */ /* 0x000e6c0000002200 */
[----:B------:R-:W0:Y:S08]  /*0050*/  S2UR UR5, SR_CTAID.X ;  /* 0x00000000000579c3 */ /* 0x000e300000002500 */
[----:B------:R-:W0:Y:S08]  /*0060*/  LDC R3, c[0x0][0x360] ;  /* 0x0000d800ff037b82 */ /* 0x000e300000000800 */
[----:B------:R-:W1:Y:S08]  /*0070*/  S2UR UR4, SR_CTAID.Y ;  /* 0x00000000000479c3 */ /* 0x000e700000002600 */
[----:B------:R-:W3:Y:S01]  /*0080*/  LDC R0, c[0x0][0x3a0] ;  /* 0x0000e800ff007b82 */ /* 0x000ee20000000800 */
[----:B0-----:R-:W-:-:S02]  /*0090*/  IMAD R3, R3, UR5, R4 ;  /* 0x0000000503037c24 */ /* 0x001fc4000f8e0204 */
[----:B-1----:R-:W-:-:S03]  /*00a0*/  IMAD R2, R2, UR4, R5 ;  /* 0x0000000402027c24 */ /* 0x002fc6000f8e0205 */
[----:B---3--:R-:W-:-:S04]  /*00b0*/  ISETP.GE.AND P0, PT, R3, R0, PT ;  /* 0x000000000300720c */ /* 0x008fc80003f06270 */
[----:B--2---:R-:W-:-:S13]  /*00c0*/  ISETP.GE.OR P0, PT, R2, UR6, P0 ;  /* 0x0000000602007c0c */ /* 0x004fda0008706670 */
[----:B------:R-:W-:Y:S05]  /*00d0*/  @P0 EXIT ;  /* 0x000000000000094d */ /* 0x000fea0003800000 */
[----:B------:R-:W0:Y:S01]  /*00e0*/  LDC R5, c[0x0][0x39c] ;  /* 0x0000e700ff057b82 */ /* 0x000e220000000800 */
[----:B------:R-:W1:Y:S01]  /*00f0*/  LDCU.64 UR4, c[0x0][0x358] ;  /* 0x00006b00ff0477ac */ /* 0x000e620008000a00 */
[----:B------:R-:W-:Y:S02]  /*0100*/  CS2R R18, SRZ ;  /* 0x0000000000127805 */ /* 0x000fe4000001ff00 */
[----:B0-----:R-:W-:-:S13]  /*0110*/  ISETP.GE.AND P0, PT, R5, 0x1, PT ;  /* 0x000000010500780c */ /* 0x001fda0003f06270 */
[----:B-1----:R-:W-:Y:S05]  /*0120*/  @!P0 BRA `(.L_x_0) ;  /* 0x0000000400e08947 */ /* 0x002fea0003800000 */
[C---:B------:R-:W-:Y:S01]  /*0130*/  ISETP.GE.U32.AND P1, PT, R5.reuse, 0x8, PT ;  /* 0x000000080500780c */ /* 0x040fe20003f26070 */
[----:B------:R-:W-:Y:S01]  /*0140*/  HFMA2 R7, -RZ, RZ, 0, 0 ;  /* 0x00000000ff077431 */ /* 0x000fe200000001ff */
[----:B------:R-:W-:Y:S01]  /*0150*/  LOP3.LUT R4, R5, 0x7, RZ, 0xc0, !PT ;  /* 0x0000000705047812 */ /* 0x000fe200078ec0ff */
[----:B------:R-:W-:Y:S01]  /*0160*/  IMAD R6, R2, R5, RZ ;  /* 0x0000000502067224 */ /* 0x000fe200078e02ff */
[----:B------:R-:W-:Y:S02]  /*0170*/  CS2R R18, SRZ ;  /* 0x0000000000127805 */ /* 0x000fe4000001ff00 */
[----:B------:R-:W-:-:S07]  /*0180*/  ISETP.NE.AND P0, PT, R4, RZ, PT ;  /* 0x000000ff0400720c */ /* 0x000fce0003f05270 */
[----:B------:R-:W-:Y:S06]  /*0190*/  @!P1 BRA `(.L_x_1) ;  /* 0x0000000000c49947 */ /* 0x000fec0003800000 */
[----:B------:R-:W0:Y:S01]  /*01a0*/  LDC.64 R8, c[0x0][0x380] ;  /* 0x0000e000ff087b82 */ /* 0x000e220000000a00 */
[----:B------:R-:W-:Y:S01]  /*01b0*/  LOP3.LUT R7, R5, 0x7ffffff8, RZ, 0xc0, !PT ;  /* 0x7ffffff805077812 */ /* 0x000fe200078ec0ff */
[----:B------:R-:W-:Y:S01]  /*01c0*/  IMAD.MOV.U32 R27, RZ, RZ, R3 ;  /* 0x000000ffff1b7224 */ /* 0x000fe200078e0003 */
[----:B------:R-:W-:-:S03]  /*01d0*/  CS2R R18, SRZ ;  /* 0x0000000000127805 */ /* 0x000fc6000001ff00 */
[----:B------:R-:W-:Y:S02]  /*01e0*/  IMAD.MOV R26, RZ, RZ, -R7 ;  /* 0x000000ffff1a7224 */ /* 0x000fe400078e0a07 */
[----:B0-----:R-:W-:-:S03]  /*01f0*/  IMAD.WIDE.U32 R8, R6, 0x8, R8 ;  /* 0x0000000806087825 */ /* 0x001fc600078e0008 */
[----:B------:R-:W-:-:S04]  /*0200*/  IADD3 R10, P1, PT, R8, 0x20, RZ ;  /* 0x00000020080a7810 */ /* 0x000fc80007f3e0ff */
[----:B------:R-:W-:-:S09]  /*0210*/  IADD3.X R11, PT, PT, RZ, R9, RZ, P1, !PT ;  /* 0x00000009ff0b7210 */ /* 0x000fd20000ffe4ff */
.L_x_2:
[----:B------:R-:W0:Y:S01]  /*0220*/  LDC.64 R22, c[0x0][0x388] ;  /* 0x0000e200ff167b82 */ /* 0x000e220000000a00 */
[----:B------:R-:W-:Y:S01]  /*0230*/  MOV R8, R10 ;  /* 0x0000000a00087202 */ /* 0x000fe20000000f00 */
[----:B------:R-:W-:-:S05]  /*0240*/  IMAD.MOV.U32 R9, RZ, RZ, R11 ;  /* 0x000000ffff097224 */ /* 0x000fca00078e000b */
[----:B------:R-:W2:Y:S04]  /*0250*/  LDG.E.64 R14, desc[UR4][R8.64+-0x20] ;  /* 0xffffe004080e7981 */ /* 0x000ea8000c1e1b00 */
[----:B------:R-:W3:Y:S01]  /*0260*/  LDG.E.64 R10, desc[UR4][R8.64+-0x18] ;  /* 0xffffe804080a7981 */ /* 0x000ee2000c1e1b00 */
[----:B0-----:R-:W-:-:S05]  /*0270*/  IMAD.WIDE R22, R27, 0x8, R22 ;  /* 0x000000081b167825 */ /* 0x001fca00078e0216 */
[----:B------:R-:W2:Y:S01]  /*0280*/  LDG.E.64 R12, desc[UR4][R22.64] ;  /* 0x00000004160c7981 */ /* 0x000ea2000c1e1b00 */
[----:B------:R-:W-:-:S05]  /*0290*/  IMAD.WIDE R28, R0, 0x8, R22 ;  /* 0x00000008001c7825 */ /* 0x000fca00078e0216 */
[----:B------:R-:W3:Y:S01]  /*02a0*/  LDG.E.64 R16, desc[UR4][R28.64] ;  /* 0x000000041c107981 */ /* 0x000ee2000c1e1b00 */
[C---:B------:R-:W-:Y:S01]  /*02b0*/  IMAD.WIDE R24, R0.reuse, 0x8, R28 ;  /* 0x0000000800187825 */ /* 0x040fe200078e021c */
[----:B--2---:R-:W-:Y:S02]  /*02c0*/  DFMA R18, R14, R12, R18 ;  /* 0x0000000c0e12722b */ /* 0x004fe40000000012 */
[----:B------:R-:W2:Y:S04]  /*02d0*/  LDG.E.64 R14, desc[UR4][R8.64+-0x10] ;  /* 0xfffff004080e7981 */ /* 0x000ea8000c1e1b00 */
[----:B------:R-:W2:Y:S01]  /*02e0*/  LDG.E.64 R12, desc[UR4][R24.64] ;  /* 0x00000004180c7981 */ /* 0x000ea2000c1e1b00 */
[----:B------:R-:W-:Y:S01]  /*02f0*/  IMAD.WIDE R20, R0, 0x8, R24 ;  /* 0x0000000800147825 */ /* 0x000fe200078e0218 */
[----:B---3--:R-:W-:-:S02]  /*0300*/  DFMA R16, R10, R16, R18 ;  /* 0x000000100a10722b */ /* 0x008fc40000000012 */
[----:B------:R-:W3:Y:S04]  /*0310*/  LDG.E.64 R10, desc[UR4][R8.64+-0x8] ;  /* 0xfffff804080a7981 */ /* 0x000ee8000c1e1b00 */
        /* <DEDUP_REMOVED lines=9> */
[----:B------:R-:W-:-:S03]  /*03b0*/  IMAD.WIDE R24, R0, 0x8, R28 ;  /* 0x0000000800187825 */ /* 0x000fc600078e021c */
[----:B------:R-:W4:Y:S01]  /*03c0*/  LDG.E.64 R22, desc[UR4][R8.64+0x18] ;  /* 0x0000180408167981 */ /* 0x000f22000c1e1b00 */
[----:B------:R-:W-:-:S06]  /*03d0*/  IMAD.WIDE R20, R0, 0x8, R24 ;  /* 0x0000000800147825 */ /* 0x000fcc00078e0218 */
[----:B------:R-:W4:Y:S01]  /*03e0*/  LDG.E.64 R20, desc[UR4][R20.64] ;  /* 0x0000000414147981 */ /* 0x000f22000c1e1b00 */
[----:B--2---:R-:W-:-:S03]  /*03f0*/  DFMA R14, R16, R14, R18 ;  /* 0x0000000e100e722b */ /* 0x004fc60000000012 */
[----:B------:R-:W2:Y:S04]  /*0400*/  LDG.E.64 R16, desc[UR4][R8.64+0x10] ;  /* 0x0000100408107981 */ /* 0x000ea8000c1e1b00 */
[----:B------:R-:W2:Y:S01]  /*0410*/  LDG.E.64 R18, desc[UR4][R24.64] ;  /* 0x0000000418127981 */ /* 0x000ea2000c1e1b00 */
[----:B------:R-:W-:Y:S01]  /*0420*/  IADD3 R26, PT, PT, R26, 0x8, RZ ;  /* 0x000000081a1a7810 */ /* 0x000fe20007ffe0ff */
[----:B---3--:R-:W-:-:S03]  /*0430*/  DFMA R10, R10, R12, R14 ;  /* 0x0000000c0a0a722b */ /* 0x008fc6000000000e */
[----:B------:R-:W-:Y:S02]  /*0440*/  ISETP.NE.AND P1, PT, R26, RZ, PT ;  /* 0x000000ff1a00720c */ /* 0x000fe40003f25270 */
[----:B------:R-:W-:-:S03]  /*0450*/  LEA R27, R0, R27, 0x3 ;  /* 0x0000001b001b7211 */ /* 0x000fc600078e18ff */
[----:B--2---:R-:W-:Y:S01]  /*0460*/  DFMA R18, R16, R18, R10 ;  /* 0x000000121012722b */ /* 0x004fe2000000000a */
[----:B------:R-:W-:-:S07]  /*0470*/  IADD3 R10, P2, PT, R8, 0x40, RZ ;  /* 0x00000040080a7810 */ /* 0x000fce0007f5e0ff */
[----:B----4-:R-:W-:Y:S01]  /*0480*/  DFMA R18, R22, R20, R18 ;  /* 0x000000141612722b */ /* 0x010fe20000000012 */
[----:B------:R-:W-:Y:S01]  /*0490*/  IMAD.X R11, RZ, RZ, R9, P2 ;  /* 0x000000ffff0b7224 */ /* 0x000fe200010e0609 */
[----:B------:R-:W-:Y:S09]  /*04a0*/  @P1 BRA `(.L_x_2) ;  /* 0xfffffffc005c1947 */ /* 0x000ff2000383ffff */
.L_x_1:
[----:B------:R-:W-:Y:S05]  /*04b0*/  @!P0 BRA `(.L_x_0) ;  /* 0x0000000000fc8947 */ /* 0x000fea0003800000 */
[----:B------:R-:W-:Y:S02]  /*04c0*/  ISETP.GE.U32.AND P1, PT, R4, 0x4, PT ;  /* 0x000000040400780c */ /* 0x000fe40003f26070 */
[----:B------:R-:W-:-:S04]  /*04d0*/  LOP3.LUT R26, R5, 0x3, RZ, 0xc0, !PT ;  /* 0x00000003051a7812 */ /* 0x000fc800078ec0ff */
[----:B------:R-:W-:-:S07]  /*04e0*/  ISETP.NE.AND P0, PT, R26, RZ, PT ;  /* 0x000000ff1a00720c */ /* 0x000fce0003f05270 */
[----:B------:R-:W-:Y:S06]  /*04f0*/  @!P1 BRA `(.L_x_3) ;  /* 0x00000000006c9947 */ /* 0x000fec0003800000 */
[----:B------:R-:W0:Y:S01]  /*0500*/  LDC.64 R24, c[0x0][0x380] ;  /* 0x0000e000ff187b82 */ /* 0x000e220000000a00 */
[----:B------:R-:W1:Y:S01]  /*0510*/  LDCU.64 UR6, c[0x0][0x380] ;  /* 0x00007000ff0677ac */ /* 0x000e620008000a00 */
[C---:B------:R-:W-:Y:S01]  /*0520*/  IMAD.IADD R9, R6.reuse, 0x1, R7 ;  /* 0x0000000106097824 */ /* 0x040fe200078e0207 */
[----:B------:R-:W-:Y:S01]  /*0530*/  IADD3 R4, P1, PT, R6, R7, RZ ;  /* 0x0000000706047210 */ /* 0x000fe20007f3e0ff */
[----:B------:R-:W-:-:S04]  /*0540*/  IMAD R13, R7, R0, R3 ;  /* 0x00000000070d7224 */ /* 0x000fc800078e0203 */
[----:B------:R-:W2:Y:S01]  /*0550*/  LDC.64 R10, c[0x0][0x388] ;  /* 0x0000e200ff0a7b82 */ /* 0x000ea20000000a00 */
[----:B0-----:R-:W-:-:S06]  /*0560*/  IMAD.WIDE.U32 R24, R9, 0x8, R24 ;  /* 0x0000000809187825 */ /* 0x001fcc00078e0018 */
[----:B------:R-:W3:Y:S01]  /*0570*/  LDG.E.64 R24, desc[UR4][R24.64] ;  /* 0x0000000418187981 */ /* 0x000ee2000c1e1b00 */
[----:B--2---:R-:W-:Y:S01]  /*0580*/  IMAD.WIDE R10, R13, 0x8, R10 ;  /* 0x000000080d0a7825 */ /* 0x004fe200078e020a */
[----:B------:R-:W-:Y:S02]  /*0590*/  IADD3.X R13, PT, PT, RZ, RZ, RZ, P1, !PT ;  /* 0x000000ffff0d7210 */ /* 0x000fe40000ffe4ff */
[----:B-1----:R-:W-:Y:S02]  /*05a0*/  LEA R28, P1, R4, UR6, 0x3 ;  /* 0x00000006041c7c11 */ /* 0x002fe4000f8218ff */
[----:B------:R-:W3:Y:S01]  /*05b0*/  LDG.E.64 R8, desc[UR4][R10.64] ;  /* 0x000000040a087981 */ /* 0x000ee2000c1e1b00 */
[----:B------:R-:W-:Y:S01]  /*05c0*/  IMAD.WIDE R14, R0, 0x8, R10 ;  /* 0x00000008000e7825 */ /* 0x000fe200078e020a */
[----:B------:R-:W-:-:S05]  /*05d0*/  LEA.HI.X R29, R4, UR7, R13, 0x3, P1 ;  /* 0x00000007041d7c11 */ /* 0x000fca00088f1c0d */
[----:B------:R-:W2:Y:S01]  /*05e0*/  LDG.E.64 R12, desc[UR4][R28.64+0x8] ;  /* 0x000008041c0c7981 */ /* 0x000ea2000c1e1b00 */
[----:B------:R-:W-:-:S03]  /*05f0*/  IMAD.WIDE R20, R0, 0x8, R14 ;  /* 0x0000000800147825 */ /* 0x000fc600078e020e */
[----:B------:R-:W2:Y:S04]  /*0600*/  LDG.E.64 R10, desc[UR4][R14.64] ;  /* 0x000000040e0a7981 */ /* 0x000ea8000c1e1b00 */
[----:B------:R-:W4:Y:S01]  /*0610*/  LDG.E.64 R16, desc[UR4][R20.64] ;  /* 0x0000000414107981 */ /* 0x000f22000c1e1b00 */
[----:B------:R-:W-:-:S03]  /*0620*/  IMAD.WIDE R22, R0, 0x8, R20 ;  /* 0x0000000800167825 */ /* 0x000fc600078e0214 */
[----:B------:R-:W4:Y:S04]  /*0630*/  LDG.E.64 R14, desc[UR4][R28.64+0x10] ;  /* 0x000010041c0e7981 */ /* 0x000f28000c1e1b00 */
[----:B------:R-:W5:Y:S04]  /*0640*/  LDG.E.64 R20, desc[UR4][R28.64+0x18] ;  /* 0x000018041c147981 */ /* 0x000f68000c1e1b00 */
[----:B------:R-:W5:Y:S01]  /*0650*/  LDG.E.64 R22, desc[UR4][R22.64] ;  /* 0x0000000416167981 */ /* 0x000f62000c1e1b00 */
[----:B------:R-:W-:Y:S01]  /*0660*/  VIADD R7, R7, 0x4 ;  /* 0x0000000407077836 */ /* 0x000fe20000000000 */
[----:B---3--:R-:W-:-:S08]  /*0670*/  DFMA R8, R24, R8, R18 ;  /* 0x000000081808722b */ /* 0x008fd00000000012 */
[----:B--2---:R-:W-:-:S08]  /*0680*/  DFMA R8, R12, R10, R8 ;  /* 0x0000000a0c08722b */ /* 0x004fd00000000008 */
[----:B----4-:R-:W-:-:S08]  /*0690*/  DFMA R8, R14, R16, R8 ;  /* 0x000000100e08722b */ /* 0x010fd00000000008 */
[----:B-----5:R-:W-:-:S11]  /*06a0*/  DFMA R18, R20, R22, R8 ;  /* 0x000000161412722b */ /* 0x020fd60000000008 */
.L_x_3:
[----:B------:R-:W-:Y:S05]  /*06b0*/  @!P0 BRA `(.L_x_0) ;  /* 0x00000000007c8947 */ /* 0x000fea0003800000 */
[----:B------:R-:W-:Y:S01]  /*06c0*/  ISETP.NE.AND P1, PT, R26, 0x1, PT ;  /* 0x000000011a00780c */ /* 0x000fe20003f25270 */
[----:B------:R-:W0:Y:S01]  /*06d0*/  LDC.64 R10, c[0x0][0x380] ;  /* 0x0000e000ff0a7b82 */ /* 0x000e220000000a00 */
[----:B------:R-:W-:-:S04]  /*06e0*/  LOP3.LUT R14, R5, 0x1, RZ, 0xc0, !PT ;  /* 0x00000001050e7812 */ /* 0x000fc800078ec0ff */
[----:B------:R-:W-:-:S03]  /*06f0*/  ISETP.NE.U32.AND P0, PT, R14, 0x1, PT ;  /* 0x000000010e00780c */ /* 0x000fc60003f05070 */
[----:B------:R-:W1:Y:S04]  /*0700*/  LDC.64 R20, c[0x0][0x388] ;  /* 0x0000e200ff147b82 */ /* 0x000e680000000a00 */
[CC--:B------:R-:W-:Y:S01]  /*0710*/  @P1 IADD3 R15, PT, PT, R6.reuse, R7.reuse, RZ ;  /* 0x00000007060f1210 */ /* 0x0c0fe20007ffe0ff */
[C---:B------:R-:W-:Y:S01]  /*0720*/  @P1 IMAD R17, R7.reuse, R0, R3 ;  /* 0x0000000007111224 */ /* 0x040fe200078e0203 */
[----:B------:R-:W-:Y:S01]  /*0730*/  @P1 IADD3 R16, P2, PT, R6, R7, RZ ;  /* 0x0000000706101210 */ /* 0x000fe20007f5e0ff */
[----:B------:R-:W-:Y:S01]  /*0740*/  @P1 VIADD R7, R7, 0x2 ;  /* 0x0000000207071836 */ /* 0x000fe20000000000 */
[----:B------:R-:W2:Y:S08]  /*0750*/  @P1 LDC.64 R8, c[0x0][0x380] ;  /* 0x0000e000ff081b82 */ /* 0x000eb00000000a00 */
[----:B------:R-:W3:Y:S01]  /*0760*/  LDC.64 R12, c[0x0][0x380] ;  /* 0x0000e000ff0c7b82 */ /* 0x000ee20000000a00 */
[----:B0-----:R-:W-:-:S06]  /*0770*/  @P1 IMAD.WIDE.U32 R14, R15, 0x8, R10 ;  /* 0x000000080f0e1825 */ /* 0x001fcc00078e000a */
[----:B------:R-:W4:Y:S01]  /*0780*/  @P1 LDG.E.64 R14, desc[UR4][R14.64] ;  /* 0x000000040e0e1981 */ /* 0x000f22000c1e1b00 */
[----:B------:R-:W0:Y:S01]  /*0790*/  LDC.64 R4, c[0x0][0x388] ;  /* 0x0000e200ff047b82 */ /* 0x000e220000000a00 */
[----:B-1----:R-:W-:Y:S01]  /*07a0*/  @P1 IMAD.WIDE R20, R17, 0x8, R20 ;  /* 0x0000000811141825 */ /* 0x002fe200078e0214 */
[----:B------:R-:W-:-:S04]  /*07b0*/  @P1 IADD3.X R17, PT, PT, RZ, RZ, RZ, P2, !PT ;  /* 0x000000ffff111210 */ /* 0x000fc800017fe4ff */
[----:B------:R-:W4:Y:S01]  /*07c0*/  @P1 LDG.E.64 R10, desc[UR4][R20.64] ;  /* 0x00000004140a1981 */ /* 0x000f22000c1e1b00 */
[----:B--2---:R-:W-:Y:S01]  /*07d0*/  @P1 LEA R8, P2, R16, R8, 0x3 ;  /* 0x0000000810081211 */ /* 0x004fe200078418ff */
[----:B------:R-:W-:-:S03]  /*07e0*/  @P1 IMAD.WIDE R22, R0, 0x8, R20 ;  /* 0x0000000800161825 */ /* 0x000fc600078e0214 */
[----:B------:R-:W-:Y:S01]  /*07f0*/  @P1 LEA.HI.X R9, R16, R9, R17, 0x3, P2 ;  /* 0x0000000910091211 */ /* 0x000fe200010f1c11 */
[----:B------:R-:W-:Y:S01]  /*0800*/  @!P0 IMAD R25, R7, R0, R3 ;  /* 0x0000000007198224 */ /* 0x000fe200078e0203 */
[----:B------:R-:W-:Y:S02]  /*0810*/  @!P0 IADD3 R17, PT, PT, R6, R7, RZ ;  /* 0x0000000706118210 */ /* 0x000fe40007ffe0ff */
[----:B------:R-:W2:Y:S04]  /*0820*/  @P1 LDG.E.64 R6, desc[UR4][R22.64] ;  /* 0x0000000416061981 */ /* 0x000ea8000c1e1b00 */
[----:B------:R-:W2:Y:S01]  /*0830*/  @P1 LDG.E.64 R8, desc[UR4][R8.64+0x8] ;  /* 0x0000080408081981 */ /* 0x000ea2000c1e1b00 */
[----:B---3--:R-:W-:-:S04]  /*0840*/  @!P0 IMAD.WIDE.U32 R12, R17, 0x8, R12 ;  /* 0x00000008110c8825 */ /* 0x008fc800078e000c */
[----:B0-----:R-:W-:Y:S02]  /*0850*/  @!P0 IMAD.WIDE R4, R25, 0x8, R4 ;  /* 0x0000000819048825 */ /* 0x001fe400078e0204 */
[----:B------:R-:W3:Y:S04]  /*0860*/  @!P0 LDG.E.64 R12, desc[UR4][R12.64] ;  /* 0x000000040c0c8981 */ /* 0x000ee8000c1e1b00 */
[----:B------:R-:W3:Y:S01]  /*0870*/  @!P0 LDG.E.64 R4, desc[UR4][R4.64] ;  /* 0x0000000404048981 */ /* 0x000ee2000c1e1b00 */
[----:B----4-:R-:W-:-:S08]  /*0880*/  @P1 DFMA R10, R14, R10, R18 ;  /* 0x0000000a0e0a122b */ /* 0x010fd00000000012 */
[----:B--2---:R-:W-:-:S08]  /*0890*/  @P1 DFMA R18, R8, R6, R10 ;  /* 0x000000060812122b */ /* 0x004fd0000000000a */
[----:B---3--:R-:W-:-:S11]  /*08a0*/  @!P0 DFMA R18, R12, R4, R18 ;  /* 0x000000040c12822b */ /* 0x008fd60000000012 */
.L_x_0:
[----:B------:R-:W0:Y:S01]  /*08b0*/  LDC.64 R4, c[0x0][0x390] ;  /* 0x0000e400ff047b82 */ /* 0x000e220000000a00 */
[----:B------:R-:W-:-:S04]  /*08c0*/  IMAD R3, R2, R0, R3 ;  /* 0x0000000002037224 */ /* 0x000fc800078e0203 */
[----:B0-----:R-:W-:-:S05]  /*08d0*/  IMAD.WIDE R2, R3, 0x8, R4 ;  /* 0x0000000803027825 */ /* 0x001fca00078e0204 */
[----:B------:R-:W-:Y:S01]  /*08e0*/  STG.E.64 desc[UR4][R2.64], R18 ;  /* 0x0000001202007986 */ /* 0x000fe2000c101b04 */
[----:B------:R-:W-:Y:S05]  /*08f0*/  EXIT ;  /* 0x000000000000794d */ /* 0x000fea0003800000 */
.L_x_4:
[----:B------:R-:W-:-:S00]  /*0900*/  BRA `(.L_x_4) ;  /* 0xfffffffc00fc7947 */ /* 0x000fc0000383ffff */
[----:B------:R-:W-:-:S00]  /*0910*/  NOP ;  /* 0x0000000000007918 */ /* 0x000fc00000000000 */
        /* <DEDUP_REMOVED lines=14> */
.L_x_5:


//--------------------- .nv.shared.reserved.0     --------------------------
	.section	.nv.shared.reserved.0,"aw",@nobits
	.weak		__nv_reservedSMEM_offset_0_alias
	.size		__nv_reservedSMEM_offset_0_alias, 0, 64
	.other		__nv_reservedSMEM_offset_0_alias,@"STO_CUDA_RESERVED_SHARED STV_DEFAULT"
__nv_reservedSMEM_offset_0_alias:
	.zero		0
	.zero		64


//--------------------- .nv.constant0._Z14matrixMultiplyPdS_S_iii --------------------------
	.section	.nv.constant0._Z14matrixMultiplyPdS_S_iii,"a",@progbits
	.sectionflags	@""
	.align	4
.nv.constant0._Z14matrixMultiplyPdS_S_iii:
	.zero		932


//--------------------- SYMBOLS --------------------------

	.type		.nv.reservedSmem.offset0,@object
	.size		.nv.reservedSmem.offset0,0x4
